//
// Generated by NVIDIA NVVM Compiler
//
// Compiler Build ID: CL-36424714
// Cuda compilation tools, release 13.0, V13.0.88
// Based on NVVM 20.0.0
//

.version 9.0
.target sm_100
.address_size 64

	// .globl	_Z6vecGPUPfS_S_ii

.visible .entry _Z6vecGPUPfS_S_ii(
	.param .u64 .ptr .align 1 _Z6vecGPUPfS_S_ii_param_0,
	.param .u64 .ptr .align 1 _Z6vecGPUPfS_S_ii_param_1,
	.param .u64 .ptr .align 1 _Z6vecGPUPfS_S_ii_param_2,
	.param .u32 _Z6vecGPUPfS_S_ii_param_3,
	.param .u32 _Z6vecGPUPfS_S_ii_param_4
)
{
	.reg .pred 	%p<8>;
	.reg .b32 	%r<27>;
	.reg .b32 	%f<21>;
	.reg .b64 	%rd<18>;

	ld.param.u64 	%rd7, [_Z6vecGPUPfS_S_ii_param_0];
	ld.param.u64 	%rd8, [_Z6vecGPUPfS_S_ii_param_1];
	ld.param.u64 	%rd9, [_Z6vecGPUPfS_S_ii_param_2];
	ld.param.u32 	%r13, [_Z6vecGPUPfS_S_ii_param_3];
	ld.param.u32 	%r14, [_Z6vecGPUPfS_S_ii_param_4];
	cvta.to.global.u64 	%rd1, %rd9;
	cvta.to.global.u64 	%rd2, %rd8;
	cvta.to.global.u64 	%rd3, %rd7;
	mov.u32 	%r15, %ctaid.x;
	mov.u32 	%r16, %ntid.x;
	mov.u32 	%r17, %tid.x;
	mad.lo.s32 	%r18, %r15, %r16, %r17;
	mul.lo.s32 	%r1, %r14, %r18;
	setp.lt.s32 	%p1, %r14, 1;
	setp.ge.s32 	%p2, %r1, %r13;
	or.pred  	%p3, %p1, %p2;
	@%p3 bra 	$L__BB0_7;
	add.s32 	%r19, %r1, %r14;
	min.s32 	%r2, %r19, %r13;
	add.s32 	%r20, %r1, 1;
	max.s32 	%r3, %r2, %r20;
	sub.s32 	%r21, %r3, %r1;
	and.b32  	%r4, %r21, 3;
	setp.eq.s32 	%p4, %r4, 0;
	mov.u32 	%r25, %r1;
	@%p4 bra 	$L__BB0_4;
	neg.s32 	%r23, %r4;
	mov.u32 	%r25, %r1;
$L__BB0_3:
	.pragma "nounroll";
	mul.wide.s32 	%rd10, %r25, 4;
	add.s64 	%rd11, %rd1, %rd10;
	add.s64 	%rd12, %rd2, %rd10;
	add.s64 	%rd13, %rd3, %rd10;
	ld.global.f32 	%f1, [%rd13];
	ld.global.f32 	%f2, [%rd12];
	ld.global.f32 	%f3, [%rd11];
	fma.rn.f32 	%f4, %f1, %f2, %f3;
	st.global.f32 	[%rd11], %f4;
	add.s32 	%r25, %r25, 1;
	add.s32 	%r23, %r23, 1;
	setp.ne.s32 	%p5, %r23, 0;
	@%p5 bra 	$L__BB0_3;
$L__BB0_4:
	sub.s32 	%r22, %r1, %r3;
	setp.gt.u32 	%p6, %r22, -4;
	@%p6 bra 	$L__BB0_7;
	add.s64 	%rd4, %rd3, 8;
	add.s64 	%rd5, %rd2, 8;
	add.s64 	%rd6, %rd1, 8;
$L__BB0_6:
	mul.wide.s32 	%rd14, %r25, 4;
	add.s64 	%rd15, %rd4, %rd14;
	add.s64 	%rd16, %rd5, %rd14;
	add.s64 	%rd17, %rd6, %rd14;
	ld.global.f32 	%f5, [%rd15+-8];
	ld.global.f32 	%f6, [%rd16+-8];
	ld.global.f32 	%f7, [%rd17+-8];
	fma.rn.f32 	%f8, %f5, %f6, %f7;
	st.global.f32 	[%rd17+-8], %f8;
	ld.global.f32 	%f9, [%rd15+-4];
	ld.global.f32 	%f10, [%rd16+-4];
	ld.global.f32 	%f11, [%rd17+-4];
	fma.rn.f32 	%f12, %f9, %f10, %f11;
	st.global.f32 	[%rd17+-4], %f12;
	ld.global.f32 	%f13, [%rd15];
	ld.global.f32 	%f14, [%rd16];
	ld.global.f32 	%f15, [%rd17];
	fma.rn.f32 	%f16, %f13, %f14, %f15;
	st.global.f32 	[%rd17], %f16;
	ld.global.f32 	%f17, [%rd15+4];
	ld.global.f32 	%f18, [%rd16+4];
	ld.global.f32 	%f19, [%rd17+4];
	fma.rn.f32 	%f20, %f17, %f18, %f19;
	st.global.f32 	[%rd17+4], %f20;
	add.s32 	%r25, %r25, 4;
	setp.lt.s32 	%p7, %r25, %r2;
	@%p7 bra 	$L__BB0_6;
$L__BB0_7:
	ret;

}


// ===== COMPILED SASS (sm_100) =====

	.target	sm_100

	.elftype	@"ET_EXEC"


//--------------------- .note.nv.tkinfo           --------------------------
	.section	.note.nv.tkinfo,"",@"SHT_NOTE"
	.sectionflags	@"SHF_NOTE_NV_TKINFO"
	.tkinfo
        /*0018*/ 	.word	0x00000002
        /*0030*/ 	.string	""
        /*0030*/ 	.string	"ptxas"
        /*0030*/ 	.string	"Cuda compilation tools, release 13.0, V13.0.88"
        /*0030*/ 	.string	"Build cuda_13.0.r13.0/compiler.36424714_0"
        /*0030*/ 	.string	"-arch sm_100 -m 64 "



//--------------------- .note.nv.cuinfo           --------------------------
	.section	.note.nv.cuinfo,"",@"SHT_NOTE"
	.sectionflags	@"SHF_NOTE_NV_CUINFO"
        /*0018*/ 	.short	0x0002
        /*001a*/ 	.short	0x0064
        /*001c*/ 	.short	0x0082
	.zero		2


//--------------------- .nv.info                  --------------------------
	.section	.nv.info,"",@"SHT_CUDA_INFO"
	.align	4


	//----- nvinfo : EIATTR_REGCOUNT
	.align		4
        /*0000*/ 	.byte	0x04, 0x2f
        /*0002*/ 	.short	(.L_1 - .L_0)
	.align		4
.L_0:
        /*0004*/ 	.word	index@(_Z6vecGPUPfS_S_ii)
        /*0008*/ 	.word	0x00000014


	//----- nvinfo : EIATTR_FRAME_SIZE
	.align		4
.L_1:
        /*000c*/ 	.byte	0x04, 0x11
        /*000e*/ 	.short	(.L_3 - .L_2)
	.align		4
.L_2:
        /*0010*/ 	.word	index@(_Z6vecGPUPfS_S_ii)
        /*0014*/ 	.word	0x00000000


	//----- nvinfo : EIATTR_MIN_STACK_SIZE
	.align		4
.L_3:
        /*0018*/ 	.byte	0x04, 0x12
        /*001a*/ 	.short	(.L_5 - .L_4)
	.align		4
.L_4:
        /*001c*/ 	.word	index@(_Z6vecGPUPfS_S_ii)
        /*0020*/ 	.word	0x00000000
.L_5:


//--------------------- .nv.compat                --------------------------
	.section	.nv.compat,"",@"SHT_CUDA_COMPAT_INFO"
	.align	4
        /*0000*/ 	.byte	0x02, 0x09, 0x00, 0x00, 0x02, 0x02, 0x01, 0x00, 0x02, 0x05, 0x05, 0x00, 0x03, 0x07, 0x01, 0x01
        /*0010*/ 	.byte	0x02, 0x03, 0x00, 0x00, 0x02, 0x06, 0x01, 0x00, 0x04, 0x0b, 0x08, 0x00, 0x09, 0x00, 0x00, 0x00
        /*0020*/ 	.byte	0x00, 0x00, 0x00, 0x00


//--------------------- .nv.info._Z6vecGPUPfS_S_ii --------------------------
	.section	.nv.info._Z6vecGPUPfS_S_ii,"",@"SHT_CUDA_INFO"
	.sectionflags	@""
	.align	4


	//----- nvinfo : EIATTR_CUDA_API_VERSION
	.align		4
        /*0000*/ 	.byte	0x04, 0x37
        /*0002*/ 	.short	(.L_7 - .L_6)
.L_6:
        /*0004*/ 	.word	0x00000082


	//----- nvinfo : EIATTR_KPARAM_INFO
	.align		4
.L_7:
        /*0008*/ 	.byte	0x04, 0x17
        /*000a*/ 	.short	(.L_9 - .L_8)
.L_8:
        /*000c*/ 	.word	0x00000000
        /*0010*/ 	.short	0x0004
        /*0012*/ 	.short	0x001c
        /*0014*/ 	.byte	0x00, 0xf0, 0x11, 0x00


	//----- nvinfo : EIATTR_KPARAM_INFO
	.align		4
.L_9:
        /*0018*/ 	.byte	0x04, 0x17
        /*001a*/ 	.short	(.L_11 - .L_10)
.L_10:
        /*001c*/ 	.word	0x00000000
        /*0020*/ 	.short	0x0003
        /*0022*/ 	.short	0x0018
        /*0024*/ 	.byte	0x00, 0xf0, 0x11, 0x00


	//----- nvinfo : EIATTR_KPARAM_INFO
	.align		4
.L_11:
        /*0028*/ 	.byte	0x04, 0x17
        /*002a*/ 	.short	(.L_13 - .L_12)
.L_12:
        /*002c*/ 	.word	0x00000000
        /*0030*/ 	.short	0x0002
        /*0032*/ 	.short	0x0010
        /*0034*/ 	.byte	0x00, 0xf5, 0x21, 0x00


	//----- nvinfo : EIATTR_KPARAM_INFO
	.align		4
.L_13:
        /*0038*/ 	.byte	0x04, 0x17
        /*003a*/ 	.short	(.L_15 - .L_14)
.L_14:
        /*003c*/ 	.word	0x00000000
        /*0040*/ 	.short	0x0001
        /*0042*/ 	.short	0x0008
        /*0044*/ 	.byte	0x00, 0xf5, 0x21, 0x00


	//----- nvinfo : EIATTR_KPARAM_INFO
	.align		4
.L_15:
        /*0048*/ 	.byte	0x04, 0x17
        /*004a*/ 	.short	(.L_17 - .L_16)
.L_16:
        /*004c*/ 	.word	0x00000000
        /*0050*/ 	.short	0x0000
        /*0052*/ 	.short	0x0000
        /*0054*/ 	.byte	0x00, 0xf5, 0x21, 0x00


	//----- nvinfo : EIATTR_SPARSE_MMA_MASK
	.align		4
.L_17:
        /*0058*/ 	.byte	0x03, 0x50
        /*005a*/ 	.short	0x0000


	//----- nvinfo : EIATTR_MAXREG_COUNT
	.align		4
        /*005c*/ 	.byte	0x03, 0x1b
        /*005e*/ 	.short	0x00ff


	//----- nvinfo : EIATTR_MERCURY_ISA_VERSION
	.align		4
        /*0060*/ 	.byte	0x03, 0x5f
        /*0062*/ 	.short	0x0101


	//----- nvinfo : EIATTR_VRC_CTA_INIT_COUNT
	.align		4
        /*0064*/ 	.byte	0x02, 0x4a
	.zero		1
	.zero		1


	//----- nvinfo : EIATTR_EXIT_INSTR_OFFSETS
	.align		4
        /*0068*/ 	.byte	0x04, 0x1c
        /*006a*/ 	.short	(.L_19 - .L_18)


	//   ....[0]....
.L_18:
        /*006c*/ 	.word	0x00000090


	//   ....[1]....
        /*0070*/ 	.word	0x00000240


	//   ....[2]....
        /*0074*/ 	.word	0x000004d0


	//----- nvinfo : EIATTR_CRS_STACK_SIZE
	.align		4
.L_19:
        /*0078*/ 	.byte	0x04, 0x1e
        /*007a*/ 	.short	(.L_21 - .L_20)
.L_20:
        /*007c*/ 	.word	0x00000000


	//----- nvinfo : EIATTR_CBANK_PARAM_SIZE
	.align		4
.L_21:
        /*0080*/ 	.byte	0x03, 0x19
        /*0082*/ 	.short	0x0020


	//----- nvinfo : EIATTR_PARAM_CBANK
	.align		4
        /*0084*/ 	.byte	0x04, 0x0a
        /*0086*/ 	.short	(.L_23 - .L_22)
	.align		4
.L_22:
        /*0088*/ 	.word	index@(.nv.constant0._Z6vecGPUPfS_S_ii)
        /*008c*/ 	.short	0x0380
        /*008e*/ 	.short	0x0020


	//----- nvinfo : EIATTR_SW_WAR
	.align		4
.L_23:
        /*0090*/ 	.byte	0x04, 0x36
        /*0092*/ 	.short	(.L_25 - .L_24)
.L_24:
        /*0094*/ 	.word	0x00000008
.L_25:


//--------------------- .nv.callgraph             --------------------------
	.section	.nv.callgraph,"",@"SHT_CUDA_CALLGRAPH"
	.align	4
	.sectionentsize	8
	.align		4
        /*0000*/ 	.word	0x00000000
	.align		4
        /*0004*/ 	.word	0xffffffff
	.align		4
        /*0008*/ 	.word	0x00000000
	.align		4
        /*000c*/ 	.word	0xfffffffe
	.align		4
        /*0010*/ 	.word	0x00000000
	.align		4
        /*0014*/ 	.word	0xfffffffd
	.align		4
        /*0018*/ 	.word	0x00000000
	.align		4
        /*001c*/ 	.word	0xfffffffc


//--------------------- .text._Z6vecGPUPfS_S_ii   --------------------------
	.section	.text._Z6vecGPUPfS_S_ii,"ax",@progbits
	.align	128
        .global         _Z6vecGPUPfS_S_ii
        .type           _Z6vecGPUPfS_S_ii,@function
        .size           _Z6vecGPUPfS_S_ii,(.L_x_5 - _Z6vecGPUPfS_S_ii)
        .other          _Z6vecGPUPfS_S_ii,@"STO_CUDA_ENTRY STV_DEFAULT"
_Z6vecGPUPfS_S_ii:
.text._Z6vecGPUPfS_S_ii:
[----:B------:R-:W-:Y:S01]  /*0000*/  LDC R1, c[0x0][0x37c] ;  /* 0x0000df00ff017b82 */ /* 0x000fe20000000800 */
[----:B------:R-:W0:Y:S07]  /*0010*/  S2R R3, SR_TID.X ;  /* 0x0000000000037919 */ /* 0x000e2e0000002100 */
[----:B------:R-:W0:Y:S08]  /*0020*/  S2UR UR4, SR_CTAID.X ;  /* 0x00000000000479c3 */ /* 0x000e300000002500 */
[----:B------:R-:W0:Y:S08]  /*0030*/  LDC R0, c[0x0][0x360] ;  /* 0x0000d800ff007b82 */ /* 0x000e300000000800 */
[----:B------:R-:W1:Y:S01]  /*0040*/  LDC.64 R4, c[0x0][0x398] ;  /* 0x0000e600ff047b82 */ /* 0x000e620000000a00 */
[----:B0-----:R-:W-:-:S04]  /*0050*/  IMAD R0, R0, UR4, R3 ;  /* 0x0000000400007c24 */ /* 0x001fc8000f8e0203 */
[----:B-1----:R-:W-:-:S05]  /*0060*/  IMAD R3, R0, R5, RZ ;  /* 0x0000000500037224 */ /* 0x002fca00078e02ff */
[----:B------:R-:W-:-:S04]  /*0070*/  ISETP.GE.AND P0, PT, R3, R4, PT ;  /* 0x000000040300720c */ /* 0x000fc80003f06270 */
[----:B------:R-:W-:-:S13]  /*0080*/  ISETP.LT.OR P0, PT, R5, 0x1, P0 ;  /* 0x000000010500780c */ /* 0x000fda0000701670 */
[----:B------:R-:W-:Y:S05]  /*0090*/  @P0 EXIT ;  /* 0x000000000000094d */ /* 0x000fea0003800000 */
[C---:B------:R-:W-:Y:S01]  /*00a0*/  VIADDMNMX R0, R3.reuse, R5, R4, PT ;  /* 0x0000000503007246 */ /* 0x040fe20003800104 */
[----:B------:R-:W0:Y:S01]  /*00b0*/  LDCU.64 UR12, c[0x0][0x358] ;  /* 0x00006b00ff0c77ac */ /* 0x000e220008000a00 */
[----:B------:R-:W-:Y:S02]  /*00c0*/  BSSY.RECONVERGENT B0, `(.L_x_0) ;  /* 0x0000017000007945 */ /* 0x000fe40003800200 */
[----:B------:R-:W-:-:S04]  /*00d0*/  VIADDMNMX R2, R3, 0x1, R0, !PT ;  /* 0x0000000103027846 */ /* 0x000fc80007800100 */
[CC--:B------:R-:W-:Y:S02]  /*00e0*/  IADD3 R4, PT, PT, -R3.reuse, R2.reuse, RZ ;  /* 0x0000000203047210 */ /* 0x0c0fe40007ffe1ff */
[----:B------:R-:W-:Y:S02]  /*00f0*/  IADD3 R5, PT, PT, R3, -R2, RZ ;  /* 0x8000000203057210 */ /* 0x000fe40007ffe0ff */
[----:B------:R-:W-:Y:S02]  /*0100*/  LOP3.LUT P1, R2, R4, 0x3, RZ, 0xc0, !PT ;  /* 0x0000000304027812 */ /* 0x000fe4000782c0ff */
[----:B------:R-:W-:-:S11]  /*0110*/  ISETP.GT.U32.AND P0, PT, R5, -0x4, PT ;  /* 0xfffffffc0500780c */ /* 0x000fd60003f04070 */
[----:B0-----:R-:W-:Y:S05]  /*0120*/  @!P1 BRA `(.L_x_1) ;  /* 0x0000000000409947 */ /* 0x001fea0003800000 */
[----:B------:R-:W0:Y:S01]  /*0130*/  LDC.64 R4, c[0x0][0x390] ;  /* 0x0000e400ff047b82 */ /* 0x000e220000000a00 */
[----:B------:R-:W-:-:S07]  /*0140*/  IADD3 R2, PT, PT, -R2, RZ, RZ ;  /* 0x000000ff02027210 */ /* 0x000fce0007ffe1ff */
[----:B------:R-:W1:Y:S08]  /*0150*/  LDC.64 R6, c[0x0][0x380] ;  /* 0x0000e000ff067b82 */ /* 0x000e700000000a00 */
[----:B------:R-:W2:Y:S02]  /*0160*/  LDC.64 R8, c[0x0][0x388] ;  /* 0x0000e200ff087b82 */ /* 0x000ea40000000a00 */
.L_x_2:
[----:B--2---:R-:W-:-:S04]  /*0170*/  IMAD.WIDE R12, R3, 0x4, R8 ;  /* 0x00000004030c7825 */ /* 0x004fc800078e0208 */
[C---:B-1----:R-:W-:Y:S02]  /*0180*/  IMAD.WIDE R14, R3.reuse, 0x4, R6 ;  /* 0x00000004030e7825 */ /* 0x042fe400078e0206 */
[----:B------:R-:W2:Y:S02]  /*0190*/  LDG.E R13, desc[UR12][R12.64] ;  /* 0x0000000c0c0d7981 */ /* 0x000ea4000c1e1900 */
[----:B0--3--:R-:W-:Y:S02]  /*01a0*/  IMAD.WIDE R10, R3, 0x4, R4 ;  /* 0x00000004030a7825 */ /* 0x009fe400078e0204 */
[----:B------:R-:W2:Y:S04]  /*01b0*/  LDG.E R14, desc[UR12][R14.64] ;  /* 0x0000000c0e0e7981 */ /* 0x000ea8000c1e1900 */
[----:B------:R-:W2:Y:S01]  /*01c0*/  LDG.E R17, desc[UR12][R10.64] ;  /* 0x0000000c0a117981 */ /* 0x000ea2000c1e1900 */
[----:B------:R-:W-:-:S05]  /*01d0*/  VIADD R2, R2, 0x1 ;  /* 0x0000000102027836 */ /* 0x000fca0000000000 */
[----:B------:R-:W-:Y:S02]  /*01e0*/  ISETP.NE.AND P1, PT, R2, RZ, PT ;  /* 0x000000ff0200720c */ /* 0x000fe40003f25270 */
[----:B------:R-:W-:Y:S01]  /*01f0*/  IADD3 R3, PT, PT, R3, 0x1, RZ ;  /* 0x0000000103037810 */ /* 0x000fe20007ffe0ff */
[----:B--2---:R-:W-:-:S05]  /*0200*/  FFMA R17, R14, R13, R17 ;  /* 0x0000000d0e117223 */ /* 0x004fca0000000011 */
[----:B------:R3:W-:Y:S05]  /*0210*/  STG.E desc[UR12][R10.64], R17 ;  /* 0x000000110a007986 */ /* 0x0007ea000c10190c */
[----:B------:R-:W-:Y:S05]  /*0220*/  @P1 BRA `(.L_x_2) ;  /* 0xfffffffc00d01947 */ /* 0x000fea000383ffff */
.L_x_1:
[----:B------:R-:W-:Y:S05]  /*0230*/  BSYNC.RECONVERGENT B0 ;  /* 0x0000000000007941 */ /* 0x000fea0003800200 */
.L_x_0:
[----:B------:R-:W-:Y:S05]  /*0240*/  @P0 EXIT ;  /* 0x000000000000094d */ /* 0x000fea0003800000 */
[----:B------:R-:W0:Y:S01]  /*0250*/  LDCU.128 UR4, c[0x0][0x380] ;  /* 0x00007000ff0477ac */ /* 0x000e220008000c00 */
[----:B------:R-:W1:Y:S01]  /*0260*/  LDCU.64 UR10, c[0x0][0x390] ;  /* 0x00007200ff0a77ac */ /* 0x000e620008000a00 */
[----:B0-----:R-:W-:Y:S02]  /*0270*/  UIADD3 UR8, UP0, UPT, UR4, 0x8, URZ ;  /* 0x0000000804087890 */ /* 0x001fe4000ff1e0ff */
[----:B------:R-:W-:Y:S02]  /*0280*/  UIADD3 UR6, UP1, UPT, UR6, 0x8, URZ ;  /* 0x0000000806067890 */ /* 0x000fe4000ff3e0ff */
[----:B-1----:R-:W-:Y:S02]  /*0290*/  UIADD3 UR4, UP2, UPT, UR10, 0x8, URZ ;  /* 0x000000080a047890 */ /* 0x002fe4000ff5e0ff */
[----:B------:R-:W-:Y:S02]  /*02a0*/  UIADD3.X UR9, UPT, UPT, URZ, UR5, URZ, UP0, !UPT ;  /* 0x00000005ff097290 */ /* 0x000fe400087fe4ff */
[----:B------:R-:W-:-:S02]  /*02b0*/  UIADD3.X UR7, UPT, UPT, URZ, UR7, URZ, UP1, !UPT ;  /* 0x00000007ff077290 */ /* 0x000fc40008ffe4ff */
[----:B------:R-:W-:-:S12]  /*02c0*/  UIADD3.X UR5, UPT, UPT, URZ, UR11, URZ, UP2, !UPT ;  /* 0x0000000bff057290 */ /* 0x000fd800097fe4ff */
.L_x_3:
[----:B------:R-:W-:Y:S01]  /*02d0*/  MOV R4, UR8 ;  /* 0x0000000800047c02 */ /* 0x000fe20008000f00 */
[----:B------:R-:W-:Y:S01]  /*02e0*/  IMAD.U32 R5, RZ, RZ, UR9 ;  /* 0x00000009ff057e24 */ /* 0x000fe2000f8e00ff */
[----:B------:R-:W-:Y:S01]  /*02f0*/  MOV R6, UR6 ;  /* 0x0000000600067c02 */ /* 0x000fe20008000f00 */
[----:B-1----:R-:W-:Y:S01]  /*0300*/  IMAD.U32 R8, RZ, RZ, UR4 ;  /* 0x00000004ff087e24 */ /* 0x002fe2000f8e00ff */
[----:B------:R-:W-:Y:S01]  /*0310*/  MOV R7, UR7 ;  /* 0x0000000700077c02 */ /* 0x000fe20008000f00 */
[----:B------:R-:W-:Y:S01]  /*0320*/  IMAD.WIDE R4, R3, 0x4, R4 ;  /* 0x0000000403047825 */ /* 0x000fe200078e0204 */
[----:B------:R-:W-:-:S03]  /*0330*/  MOV R9, UR5 ;  /* 0x0000000500097c02 */ /* 0x000fc60008000f00 */
[C---:B------:R-:W-:Y:S01]  /*0340*/  IMAD.WIDE R6, R3.reuse, 0x4, R6 ;  /* 0x0000000403067825 */ /* 0x040fe200078e0206 */
[----:B------:R-:W2:Y:S03]  /*0350*/  LDG.E R2, desc[UR12][R4.64+-0x8] ;  /* 0xfffff80c04027981 */ /* 0x000ea6000c1e1900 */
[----:B------:R-:W-:Y:S01]  /*0360*/  IMAD.WIDE R8, R3, 0x4, R8 ;  /* 0x0000000403087825 */ /* 0x000fe200078e0208 */
[----:B---3--:R-:W2:Y:S04]  /*0370*/  LDG.E R11, desc[UR12][R6.64+-0x8] ;  /* 0xfffff80c060b7981 */ /* 0x008ea8000c1e1900 */
[----:B------:R-:W2:Y:S04]  /*0380*/  LDG.E R13, desc[UR12][R8.64+-0x8] ;  /* 0xfffff80c080d7981 */ /* 0x000ea8000c1e1900 */
[----:B------:R-:W3:Y:S04]  /*0390*/  LDG.E R15, desc[UR12][R8.64+-0x4] ;  /* 0xfffffc0c080f7981 */ /* 0x000ee8000c1e1900 */
[----:B------:R-:W4:Y:S01]  /*03a0*/  LDG.E R17, desc[UR12][R8.64] ;  /* 0x0000000c08117981 */ /* 0x000f22000c1e1900 */
[----:B--2---:R-:W-:-:S05]  /*03b0*/  FFMA R11, R2, R11, R13 ;  /* 0x0000000b020b7223 */ /* 0x004fca000000000d */
[----:B------:R0:W-:Y:S04]  /*03c0*/  STG.E desc[UR12][R8.64+-0x8], R11 ;  /* 0xfffff80b08007986 */ /* 0x0001e8000c10190c */
[----:B------:R-:W3:Y:S04]  /*03d0*/  LDG.E R2, desc[UR12][R4.64+-0x4] ;  /* 0xfffffc0c04027981 */ /* 0x000ee8000c1e1900 */
[----:B------:R-:W3:Y:S02]  /*03e0*/  LDG.E R13, desc[UR12][R6.64+-0x4] ;  /* 0xfffffc0c060d7981 */ /* 0x000ee4000c1e1900 */
[----:B---3--:R-:W-:-:S05]  /*03f0*/  FFMA R13, R2, R13, R15 ;  /* 0x0000000d020d7223 */ /* 0x008fca000000000f */
[----:B------:R1:W-:Y:S04]  /*0400*/  STG.E desc[UR12][R8.64+-0x4], R13 ;  /* 0xfffffc0d08007986 */ /* 0x0003e8000c10190c */
[----:B------:R-:W4:Y:S04]  /*0410*/  LDG.E R2, desc[UR12][R4.64] ;  /* 0x0000000c04027981 */ /* 0x000f28000c1e1900 */
[----:B------:R-:W4:Y:S02]  /*0420*/  LDG.E R15, desc[UR12][R6.64] ;  /* 0x0000000c060f7981 */ /* 0x000f24000c1e1900 */
[----:B----4-:R-:W-:-:S02]  /*0430*/  FFMA R15, R2, R15, R17 ;  /* 0x0000000f020f7223 */ /* 0x010fc40000000011 */
[----:B------:R-:W2:Y:S04]  /*0440*/  LDG.E R17, desc[UR12][R8.64+0x4] ;  /* 0x0000040c08117981 */ /* 0x000ea8000c1e1900 */
[----:B------:R1:W-:Y:S04]  /*0450*/  STG.E desc[UR12][R8.64], R15 ;  /* 0x0000000f08007986 */ /* 0x0003e8000c10190c */
[----:B------:R-:W2:Y:S04]  /*0460*/  LDG.E R2, desc[UR12][R4.64+0x4] ;  /* 0x0000040c04027981 */ /* 0x000ea8000c1e1900 */
[----:B0-----:R-:W2:Y:S01]  /*0470*/  LDG.E R11, desc[UR12][R6.64+0x4] ;  /* 0x0000040c060b7981 */ /* 0x001ea2000c1e1900 */
[----:B------:R-:W-:-:S04]  /*0480*/  IADD3 R3, PT, PT, R3, 0x4, RZ ;  /* 0x0000000403037810 */ /* 0x000fc80007ffe0ff */
[----:B------:R-:W-:Y:S01]  /*0490*/  ISETP.GE.AND P0, PT, R3, R0, PT ;  /* 0x000000000300720c */ /* 0x000fe20003f06270 */
[----:B--2---:R-:W-:-:S05]  /*04a0*/  FFMA R11, R2, R11, R17 ;  /* 0x0000000b020b7223 */ /* 0x004fca0000000011 */
[----:B------:R1:W-:Y:S07]  /*04b0*/  STG.E desc[UR12][R8.64+0x4], R11 ;  /* 0x0000040b08007986 */ /* 0x0003ee000c10190c */
[----:B------:R-:W-:Y:S05]  /*04c0*/  @!P0 BRA `(.L_x_3) ;  /* 0xfffffffc00808947 */ /* 0x000fea000383ffff */
[----:B------:R-:W-:Y:S05]  /*04d0*/  EXIT ;  /* 0x000000000000794d */ /* 0x000fea0003800000 */
.L_x_4:
[----:B------:R-:W-:-:S00]  /*04e0*/  BRA `(.L_x_4) ;  /* 0xfffffffc00fc7947 */ /* 0x000fc0000383ffff */
[----:B------:R-:W-:-:S00]  /*04f0*/  NOP ;  /* 0x0000000000007918 */ /* 0x000fc00000000000 */
        /* <DEDUP_REMOVED lines=8> */
.L_x_5:


//--------------------- .nv.shared.reserved.0     --------------------------
	.section	.nv.shared.reserved.0,"aw",@nobits
	.weak		__nv_reservedSMEM_offset_0_alias
	.size		__nv_reservedSMEM_offset_0_alias, 0, 64
	.other		__nv_reservedSMEM_offset_0_alias,@"STO_CUDA_RESERVED_SHARED STV_DEFAULT"
__nv_reservedSMEM_offset_0_alias:
	.zero		0
	.zero		64


//--------------------- .nv.constant0._Z6vecGPUPfS_S_ii --------------------------
	.section	.nv.constant0._Z6vecGPUPfS_S_ii,"a",@progbits
	.sectionflags	@""
	.align	4
.nv.constant0._Z6vecGPUPfS_S_ii:
	.zero		928


//--------------------- SYMBOLS --------------------------

	.type		.nv.reservedSmem.offset0,@object
	.size		.nv.reservedSmem.offset0,0x4
